//
// Generated by NVIDIA NVVM Compiler
//
// Compiler Build ID: CL-36424714
// Cuda compilation tools, release 13.0, V13.0.88
// Based on NVVM 20.0.0
//

.version 9.0
.target sm_100
.address_size 64

	// .globl	_Z8colorizePhii

.visible .entry _Z8colorizePhii(
	.param .u64 .ptr .align 1 _Z8colorizePhii_param_0,
	.param .u32 _Z8colorizePhii_param_1,
	.param .u32 _Z8colorizePhii_param_2
)
{
	.reg .pred 	%p<23>;
	.reg .b16 	%rs<16>;
	.reg .b32 	%r<18>;
	.reg .b64 	%rd<7>;

	ld.param.u64 	%rd3, [_Z8colorizePhii_param_0];
	ld.param.u32 	%r7, [_Z8colorizePhii_param_1];
	ld.param.u32 	%r6, [_Z8colorizePhii_param_2];
	cvta.to.global.u64 	%rd1, %rd3;
	mov.u32 	%r8, %ctaid.x;
	mov.u32 	%r9, %ntid.x;
	mov.u32 	%r10, %tid.x;
	mad.lo.s32 	%r1, %r8, %r9, %r10;
	mul.lo.s32 	%r11, %r6, %r7;
	setp.ge.s32 	%p1, %r1, %r11;
	@%p1 bra 	$L__BB0_19;
	div.s32 	%r2, %r1, %r6;
	mul.lo.s32 	%r12, %r2, %r6;
	sub.s32 	%r3, %r1, %r12;
	max.s32 	%r13, %r2, %r3;
	setp.gt.s32 	%p2, %r13, 99;
	@%p2 bra 	$L__BB0_3;
	mul.lo.s32 	%r14, %r1, 3;
	cvt.s64.s32 	%rd4, %r14;
	add.s64 	%rd5, %rd1, %rd4;
	mov.b16 	%rs1, 0;
	st.global.u8 	[%rd5], %rs1;
	st.global.u8 	[%rd5+1], %rs1;
	st.global.u8 	[%rd5+2], %rs1;
$L__BB0_3:
	setp.gt.s32 	%p3, %r2, 99;
	add.s32 	%r4, %r3, -100;
	setp.gt.u32 	%p4, %r4, 99;
	mul.lo.s32 	%r15, %r1, 3;
	cvt.s64.s32 	%rd6, %r15;
	add.s64 	%rd2, %rd1, %rd6;
	or.pred  	%p5, %p3, %p4;
	@%p5 bra 	$L__BB0_5;
	mov.b16 	%rs2, 128;
	st.global.u8 	[%rd2], %rs2;
	st.global.u8 	[%rd2+1], %rs2;
	st.global.u8 	[%rd2+2], %rs2;
$L__BB0_5:
	setp.gt.s32 	%p6, %r2, 99;
	setp.lt.s32 	%p7, %r3, 200;
	or.pred  	%p8, %p6, %p7;
	@%p8 bra 	$L__BB0_7;
	mov.b16 	%rs3, 255;
	st.global.u8 	[%rd2], %rs3;
	st.global.u8 	[%rd2+1], %rs3;
	st.global.u8 	[%rd2+2], %rs3;
$L__BB0_7:
	setp.gt.s32 	%p9, %r3, 99;
	add.s32 	%r5, %r2, -100;
	setp.gt.u32 	%p10, %r5, 99;
	or.pred  	%p11, %p10, %p9;
	@%p11 bra 	$L__BB0_9;
	mov.b16 	%rs8, 255;
	st.global.u8 	[%rd2], %rs8;
	mov.b16 	%rs9, 0;
	st.global.u8 	[%rd2+1], %rs9;
	st.global.u8 	[%rd2+2], %rs9;
	bra.uni 	$L__BB0_13;
$L__BB0_9:
	max.u32 	%r16, %r5, %r4;
	setp.gt.u32 	%p12, %r16, 99;
	@%p12 bra 	$L__BB0_11;
	mov.b16 	%rs6, 0;
	st.global.u8 	[%rd2], %rs6;
	mov.b16 	%rs7, 255;
	st.global.u8 	[%rd2+1], %rs7;
	st.global.u8 	[%rd2+2], %rs6;
	bra.uni 	$L__BB0_13;
$L__BB0_11:
	setp.gt.u32 	%p13, %r5, 99;
	setp.lt.s32 	%p14, %r3, 200;
	or.pred  	%p15, %p13, %p14;
	@%p15 bra 	$L__BB0_13;
	mov.b16 	%rs4, 0;
	st.global.u8 	[%rd2], %rs4;
	st.global.u8 	[%rd2+1], %rs4;
	mov.b16 	%rs5, 255;
	st.global.u8 	[%rd2+2], %rs5;
$L__BB0_13:
	setp.gt.s32 	%p16, %r3, 99;
	setp.lt.s32 	%p17, %r2, 200;
	or.pred  	%p18, %p17, %p16;
	@%p18 bra 	$L__BB0_15;
	mov.b16 	%rs14, 255;
	st.global.u8 	[%rd2], %rs14;
	mov.b16 	%rs15, 0;
	st.global.u8 	[%rd2+1], %rs15;
	st.global.u8 	[%rd2+2], %rs14;
	bra.uni 	$L__BB0_19;
$L__BB0_15:
	setp.lt.s32 	%p19, %r2, 200;
	setp.gt.u32 	%p20, %r4, 99;
	or.pred  	%p21, %p19, %p20;
	@%p21 bra 	$L__BB0_17;
	mov.b16 	%rs12, 0;
	st.global.u8 	[%rd2], %rs12;
	mov.b16 	%rs13, 255;
	st.global.u8 	[%rd2+1], %rs13;
	st.global.u8 	[%rd2+2], %rs13;
	bra.uni 	$L__BB0_19;
$L__BB0_17:
	min.s32 	%r17, %r2, %r3;
	setp.lt.s32 	%p22, %r17, 200;
	@%p22 bra 	$L__BB0_19;
	mov.b16 	%rs10, 255;
	st.global.u8 	[%rd2], %rs10;
	st.global.u8 	[%rd2+1], %rs10;
	mov.b16 	%rs11, 0;
	st.global.u8 	[%rd2+2], %rs11;
$L__BB0_19:
	ret;

}


// ===== COMPILED SASS (sm_100) =====

	.target	sm_100

	.elftype	@"ET_EXEC"


//--------------------- .note.nv.tkinfo           --------------------------
	.section	.note.nv.tkinfo,"",@"SHT_NOTE"
	.sectionflags	@"SHF_NOTE_NV_TKINFO"
	.tkinfo
        /*0018*/ 	.word	0x00000002
        /*0030*/ 	.string	""
        /*0030*/ 	.string	"ptxas"
        /*0030*/ 	.string	"Cuda compilation tools, release 13.0, V13.0.88"
        /*0030*/ 	.string	"Build cuda_13.0.r13.0/compiler.36424714_0"
        /*0030*/ 	.string	"-arch sm_100 -m 64 "



//--------------------- .note.nv.cuinfo           --------------------------
	.section	.note.nv.cuinfo,"",@"SHT_NOTE"
	.sectionflags	@"SHF_NOTE_NV_CUINFO"
        /*0018*/ 	.short	0x0002
        /*001a*/ 	.short	0x0064
        /*001c*/ 	.short	0x0082
	.zero		2


//--------------------- .nv.info                  --------------------------
	.section	.nv.info,"",@"SHT_CUDA_INFO"
	.align	4


	//----- nvinfo : EIATTR_REGCOUNT
	.align		4
        /*0000*/ 	.byte	0x04, 0x2f
        /*0002*/ 	.short	(.L_1 - .L_0)
	.align		4
.L_0:
        /*0004*/ 	.word	index@(_Z8colorizePhii)
        /*0008*/ 	.word	0x0000000d


	//----- nvinfo : EIATTR_FRAME_SIZE
	.align		4
.L_1:
        /*000c*/ 	.byte	0x04, 0x11
        /*000e*/ 	.short	(.L_3 - .L_2)
	.align		4
.L_2:
        /*0010*/ 	.word	index@(_Z8colorizePhii)
        /*0014*/ 	.word	0x00000000


	//----- nvinfo : EIATTR_MIN_STACK_SIZE
	.align		4
.L_3:
        /*0018*/ 	.byte	0x04, 0x12
        /*001a*/ 	.short	(.L_5 - .L_4)
	.align		4
.L_4:
        /*001c*/ 	.word	index@(_Z8colorizePhii)
        /*0020*/ 	.word	0x00000000
.L_5:


//--------------------- .nv.compat                --------------------------
	.section	.nv.compat,"",@"SHT_CUDA_COMPAT_INFO"
	.align	4
        /*0000*/ 	.byte	0x02, 0x09, 0x00, 0x00, 0x02, 0x02, 0x01, 0x00, 0x02, 0x05, 0x05, 0x00, 0x03, 0x07, 0x01, 0x01
        /*0010*/ 	.byte	0x02, 0x03, 0x00, 0x00, 0x02, 0x06, 0x01, 0x00, 0x04, 0x0b, 0x08, 0x00, 0x09, 0x00, 0x00, 0x00
        /*0020*/ 	.byte	0x00, 0x00, 0x00, 0x00


//--------------------- .nv.info._Z8colorizePhii  --------------------------
	.section	.nv.info._Z8colorizePhii,"",@"SHT_CUDA_INFO"
	.sectionflags	@""
	.align	4


	//----- nvinfo : EIATTR_CUDA_API_VERSION
	.align		4
        /*0000*/ 	.byte	0x04, 0x37
        /*0002*/ 	.short	(.L_7 - .L_6)
.L_6:
        /*0004*/ 	.word	0x00000082


	//----- nvinfo : EIATTR_KPARAM_INFO
	.align		4
.L_7:
        /*0008*/ 	.byte	0x04, 0x17
        /*000a*/ 	.short	(.L_9 - .L_8)
.L_8:
        /*000c*/ 	.word	0x00000000
        /*0010*/ 	.short	0x0002
        /*0012*/ 	.short	0x000c
        /*0014*/ 	.byte	0x00, 0xf0, 0x11, 0x00


	//----- nvinfo : EIATTR_KPARAM_INFO
	.align		4
.L_9:
        /*0018*/ 	.byte	0x04, 0x17
        /*001a*/ 	.short	(.L_11 - .L_10)
.L_10:
        /*001c*/ 	.word	0x00000000
        /*0020*/ 	.short	0x0001
        /*0022*/ 	.short	0x0008
        /*0024*/ 	.byte	0x00, 0xf0, 0x11, 0x00


	//----- nvinfo : EIATTR_KPARAM_INFO
	.align		4
.L_11:
        /*0028*/ 	.byte	0x04, 0x17
        /*002a*/ 	.short	(.L_13 - .L_12)
.L_12:
        /*002c*/ 	.word	0x00000000
        /*0030*/ 	.short	0x0000
        /*0032*/ 	.short	0x0000
        /*0034*/ 	.byte	0x00, 0xf5, 0x21, 0x00


	//----- nvinfo : EIATTR_SPARSE_MMA_MASK
	.align		4
.L_13:
        /*0038*/ 	.byte	0x03, 0x50
        /*003a*/ 	.short	0x0000


	//----- nvinfo : EIATTR_MAXREG_COUNT
	.align		4
        /*003c*/ 	.byte	0x03, 0x1b
        /*003e*/ 	.short	0x00ff


	//----- nvinfo : EIATTR_MERCURY_ISA_VERSION
	.align		4
        /*0040*/ 	.byte	0x03, 0x5f
        /*0042*/ 	.short	0x0101


	//----- nvinfo : EIATTR_VRC_CTA_INIT_COUNT
	.align		4
        /*0044*/ 	.byte	0x02, 0x4a
	.zero		1
	.zero		1


	//----- nvinfo : EIATTR_EXIT_INSTR_OFFSETS
	.align		4
        /*0048*/ 	.byte	0x04, 0x1c
        /*004a*/ 	.short	(.L_15 - .L_14)


	//   ....[0]....
.L_14:
        /*004c*/ 	.word	0x00000080


	//   ....[1]....
        /*0050*/ 	.word	0x00000540


	//   ....[2]....
        /*0054*/ 	.word	0x000005a0


	//   ....[3]....
        /*0058*/ 	.word	0x000005d0


	//   ....[4]....
        /*005c*/ 	.word	0x00000620


	//----- nvinfo : EIATTR_CRS_STACK_SIZE
	.align		4
.L_15:
        /*0060*/ 	.byte	0x04, 0x1e
        /*0062*/ 	.short	(.L_17 - .L_16)
.L_16:
        /*0064*/ 	.word	0x00000000


	//----- nvinfo : EIATTR_CBANK_PARAM_SIZE
	.align		4
.L_17:
        /*0068*/ 	.byte	0x03, 0x19
        /*006a*/ 	.short	0x0010


	//----- nvinfo : EIATTR_PARAM_CBANK
	.align		4
        /*006c*/ 	.byte	0x04, 0x0a
        /*006e*/ 	.short	(.L_19 - .L_18)
	.align		4
.L_18:
        /*0070*/ 	.word	index@(.nv.constant0._Z8colorizePhii)
        /*0074*/ 	.short	0x0380
        /*0076*/ 	.short	0x0010


	//----- nvinfo : EIATTR_SW_WAR
	.align		4
.L_19:
        /*0078*/ 	.byte	0x04, 0x36
        /*007a*/ 	.short	(.L_21 - .L_20)
.L_20:
        /*007c*/ 	.word	0x00000008
.L_21:


//--------------------- .nv.callgraph             --------------------------
	.section	.nv.callgraph,"",@"SHT_CUDA_CALLGRAPH"
	.align	4
	.sectionentsize	8
	.align		4
        /*0000*/ 	.word	0x00000000
	.align		4
        /*0004*/ 	.word	0xffffffff
	.align		4
        /*0008*/ 	.word	0x00000000
	.align		4
        /*000c*/ 	.word	0xfffffffe
	.align		4
        /*0010*/ 	.word	0x00000000
	.align		4
        /*0014*/ 	.word	0xfffffffd
	.align		4
        /*0018*/ 	.word	0x00000000
	.align		4
        /*001c*/ 	.word	0xfffffffc


//--------------------- .text._Z8colorizePhii     --------------------------
	.section	.text._Z8colorizePhii,"ax",@progbits
	.align	128
        .global         _Z8colorizePhii
        .type           _Z8colorizePhii,@function
        .size           _Z8colorizePhii,(.L_x_3 - _Z8colorizePhii)
        .other          _Z8colorizePhii,@"STO_CUDA_ENTRY STV_DEFAULT"
_Z8colorizePhii:
.text._Z8colorizePhii:
[----:B------:R-:W-:Y:S01]  /*0000*/  LDC R1, c[0x0][0x37c] ;  /* 0x0000df00ff017b82 */ /* 0x000fe20000000800 */
[----:B------:R-:W0:Y:S07]  /*0010*/  S2R R5, SR_TID.X ;  /* 0x0000000000057919 */ /* 0x000e2e0000002100 */
[----:B------:R-:W0:Y:S08]  /*0020*/  S2UR UR4, SR_CTAID.X ;  /* 0x00000000000479c3 */ /* 0x000e300000002500 */
[----:B------:R-:W0:Y:S08]  /*0030*/  LDC R0, c[0x0][0x360] ;  /* 0x0000d800ff007b82 */ /* 0x000e300000000800 */
[----:B------:R-:W1:Y:S01]  /*0040*/  LDC.64 R2, c[0x0][0x388] ;  /* 0x0000e200ff027b82 */ /* 0x000e620000000a00 */
[----:B0-----:R-:W-:-:S02]  /*0050*/  IMAD R0, R0, UR4, R5 ;  /* 0x0000000400007c24 */ /* 0x001fc4000f8e0205 */
[----:B-1----:R-:W-:-:S05]  /*0060*/  IMAD R5, R3, R2, RZ ;  /* 0x0000000203057224 */ /* 0x002fca00078e02ff */
[----:B------:R-:W-:-:S13]  /*0070*/  ISETP.GE.AND P0, PT, R0, R5, PT ;  /* 0x000000050000720c */ /* 0x000fda0003f06270 */
[----:B------:R-:W-:Y:S05]  /*0080*/  @P0 EXIT ;  /* 0x000000000000094d */ /* 0x000fea0003800000 */
[----:B------:R-:W-:Y:S01]  /*0090*/  IABS R7, R3 ;  /* 0x0000000300077213 */ /* 0x000fe20000000000 */
[----:B------:R-:W0:Y:S01]  /*00a0*/  LDCU.64 UR6, c[0x0][0x380] ;  /* 0x00007000ff0677ac */ /* 0x000e220008000a00 */
[----:B------:R-:W-:Y:S01]  /*00b0*/  BSSY.RECONVERGENT B0, `(.L_x_0) ;  /* 0x0000045000007945 */ /* 0x000fe20003800200 */
[----:B------:R-:W-:Y:S01]  /*00c0*/  IMAD.MOV.U32 R10, RZ, RZ, 0xff ;  /* 0x000000ffff0a7424 */ /* 0x000fe200078e00ff */
[----:B------:R-:W1:Y:S01]  /*00d0*/  I2F.RP R2, R7 ;  /* 0x0000000700027306 */ /* 0x000e620000209400 */
[----:B------:R-:W2:Y:S07]  /*00e0*/  LDCU.64 UR4, c[0x0][0x358] ;  /* 0x00006b00ff0477ac */ /* 0x000eae0008000a00 */
[----:B-1----:R-:W1:Y:S02]  /*00f0*/  MUFU.RCP R2, R2 ;  /* 0x0000000200027308 */ /* 0x002e640000001000 */
[----:B-1----:R-:W-:-:S06]  /*0100*/  VIADD R4, R2, 0xffffffe ;  /* 0x0ffffffe02047836 */ /* 0x002fcc0000000000 */
[----:B------:R1:W3:Y:S02]  /*0110*/  F2I.FTZ.U32.TRUNC.NTZ R5, R4 ;  /* 0x0000000400057305 */ /* 0x0002e4000021f000 */
[----:B-1----:R-:W-:Y:S02]  /*0120*/  IMAD.MOV.U32 R4, RZ, RZ, RZ ;  /* 0x000000ffff047224 */ /* 0x002fe400078e00ff */
[----:B---3--:R-:W-:-:S04]  /*0130*/  IMAD.MOV R6, RZ, RZ, -R5 ;  /* 0x000000ffff067224 */ /* 0x008fc800078e0a05 */
[----:B------:R-:W-:Y:S01]  /*0140*/  IMAD R9, R6, R7, RZ ;  /* 0x0000000706097224 */ /* 0x000fe200078e02ff */
[----:B------:R-:W-:-:S03]  /*0150*/  IABS R6, R0 ;  /* 0x0000000000067213 */ /* 0x000fc60000000000 */
[----:B------:R-:W-:-:S04]  /*0160*/  IMAD.HI.U32 R5, R5, R9, R4 ;  /* 0x0000000905057227 */ /* 0x000fc800078e0004 */
[----:B------:R-:W-:Y:S02]  /*0170*/  IMAD.MOV.U32 R4, RZ, RZ, 0xff ;  /* 0x000000ffff047424 */ /* 0x000fe400078e00ff */
[----:B------:R-:W-:-:S04]  /*0180*/  IMAD.HI.U32 R5, R5, R6, RZ ;  /* 0x0000000605057227 */ /* 0x000fc800078e00ff */
[----:B------:R-:W-:Y:S02]  /*0190*/  IMAD.MOV R2, RZ, RZ, -R5 ;  /* 0x000000ffff027224 */ /* 0x000fe400078e0a05 */
[----:B------:R-:W-:Y:S02]  /*01a0*/  IMAD.MOV.U32 R9, RZ, RZ, 0xff ;  /* 0x000000ffff097424 */ /* 0x000fe400078e00ff */
[----:B------:R-:W-:-:S05]  /*01b0*/  IMAD R2, R7, R2, R6 ;  /* 0x0000000207027224 */ /* 0x000fca00078e0206 */
[----:B------:R-:W-:-:S13]  /*01c0*/  ISETP.GT.U32.AND P1, PT, R7, R2, PT ;  /* 0x000000020700720c */ /* 0x000fda0003f24070 */
[----:B------:R-:W-:Y:S02]  /*01d0*/  @!P1 IMAD.IADD R2, R2, 0x1, -R7 ;  /* 0x0000000102029824 */ /* 0x000fe400078e0a07 */
[----:B------:R-:W-:Y:S01]  /*01e0*/  @!P1 VIADD R5, R5, 0x1 ;  /* 0x0000000105059836 */ /* 0x000fe20000000000 */
[----:B------:R-:W-:Y:S02]  /*01f0*/  ISETP.NE.AND P1, PT, R3, RZ, PT ;  /* 0x000000ff0300720c */ /* 0x000fe40003f25270 */
[----:B------:R-:W-:Y:S02]  /*0200*/  ISETP.GE.U32.AND P0, PT, R2, R7, PT ;  /* 0x000000070200720c */ /* 0x000fe40003f06070 */
[----:B------:R-:W-:-:S04]  /*0210*/  LOP3.LUT R2, R0, R3, RZ, 0x3c, !PT ;  /* 0x0000000300027212 */ /* 0x000fc800078e3cff */
[----:B------:R-:W-:-:S07]  /*0220*/  ISETP.GE.AND P2, PT, R2, RZ, PT ;  /* 0x000000ff0200720c */ /* 0x000fce0003f46270 */
[----:B------:R-:W-:-:S06]  /*0230*/  @P0 VIADD R5, R5, 0x1 ;  /* 0x0000000105050836 */ /* 0x000fcc0000000000 */
[----:B------:R-:W-:Y:S01]  /*0240*/  @!P2 IMAD.MOV R5, RZ, RZ, -R5 ;  /* 0x000000ffff05a224 */ /* 0x000fe200078e0a05 */
[----:B------:R-:W-:-:S05]  /*0250*/  @!P1 LOP3.LUT R5, RZ, R3, RZ, 0x33, !PT ;  /* 0x00000003ff059212 */ /* 0x000fca00078e33ff */
[----:B------:R-:W-:Y:S02]  /*0260*/  IMAD.MOV R2, RZ, RZ, -R5 ;  /* 0x000000ffff027224 */ /* 0x000fe400078e0a05 */
[----:B------:R-:W-:Y:S02]  /*0270*/  VIADD R8, R5, 0xffffff9c ;  /* 0xffffff9c05087836 */ /* 0x000fe40000000000 */
[----:B------:R-:W-:Y:S02]  /*0280*/  IMAD R6, R3, R2, R0 ;  /* 0x0000000203067224 */ /* 0x000fe400078e0200 */
[----:B------:R-:W-:-:S03]  /*0290*/  IMAD R0, R0, 0x3, RZ ;  /* 0x0000000300007824 */ /* 0x000fc600078e02ff */
[C---:B------:R-:W-:Y:S02]  /*02a0*/  IADD3 R7, PT, PT, R6.reuse, -0x64, RZ ;  /* 0xffffff9c06077810 */ /* 0x040fe40007ffe0ff */
[----:B------:R-:W-:Y:S02]  /*02b0*/  VIMNMX R3, PT, PT, R5, R6, !PT ;  /* 0x0000000605037248 */ /* 0x000fe40007fe0100 */
[----:B------:R-:W-:Y:S02]  /*02c0*/  ISETP.GT.U32.AND P1, PT, R7, 0x63, PT ;  /* 0x000000630700780c */ /* 0x000fe40003f24070 */
[----:B------:R-:W-:Y:S02]  /*02d0*/  ISETP.GE.AND P0, PT, R6, 0xc8, PT ;  /* 0x000000c80600780c */ /* 0x000fe40003f06270 */
[----:B0-----:R-:W-:Y:S02]  /*02e0*/  IADD3 R2, P6, PT, R0, UR6, RZ ;  /* 0x0000000600027c10 */ /* 0x001fe4000ffde0ff */
[----:B------:R-:W-:-:S02]  /*02f0*/  ISETP.GT.AND P2, PT, R6, 0x63, PT ;  /* 0x000000630600780c */ /* 0x000fc40003f44270 */
[----:B------:R-:W-:Y:S02]  /*0300*/  ISETP.GT.AND P3, PT, R3, 0x63, PT ;  /* 0x000000630300780c */ /* 0x000fe40003f64270 */
[C---:B------:R-:W-:Y:S02]  /*0310*/  ISETP.GT.OR P5, PT, R5.reuse, 0x63, P1 ;  /* 0x000000630500780c */ /* 0x040fe40000fa4670 */
[C---:B------:R-:W-:Y:S02]  /*0320*/  ISETP.GT.OR P4, PT, R5.reuse, 0x63, !P0 ;  /* 0x000000630500780c */ /* 0x040fe40004784670 */
[----:B------:R-:W-:Y:S01]  /*0330*/  LEA.HI.X.SX32 R3, R0, UR7, 0x1, P6 ;  /* 0x0000000700037c11 */ /* 0x000fe2000b0f0eff */
[----:B------:R-:W-:Y:S01]  /*0340*/  IMAD.MOV.U32 R0, RZ, RZ, 0x80 ;  /* 0x00000080ff007424 */ /* 0x000fe200078e00ff */
[----:B------:R-:W-:Y:S02]  /*0350*/  ISETP.GT.U32.OR P6, PT, R8, 0x63, P2 ;  /* 0x000000630800780c */ /* 0x000fe400017c4470 */
[----:B------:R-:W-:-:S03]  /*0360*/  ISETP.LT.OR P2, PT, R5, 0xc8, P2 ;  /* 0x000000c80500780c */ /* 0x000fc60001741670 */
[----:B--2---:R0:W-:Y:S04]  /*0370*/  @!P3 STG.E.U8 desc[UR4][R2.64], RZ ;  /* 0x000000ff0200b986 */ /* 0x0041e8000c101104 */
[----:B------:R0:W-:Y:S04]  /*0380*/  @!P3 STG.E.U8 desc[UR4][R2.64+0x1], RZ ;  /* 0x000001ff0200b986 */ /* 0x0001e8000c101104 */
[----:B------:R0:W-:Y:S04]  /*0390*/  @!P3 STG.E.U8 desc[UR4][R2.64+0x2], RZ ;  /* 0x000002ff0200b986 */ /* 0x0001e8000c101104 */
[----:B------:R0:W-:Y:S04]  /*03a0*/  @!P5 STG.E.U8 desc[UR4][R2.64], R0 ;  /* 0x000000000200d986 */ /* 0x0001e8000c101104 */
[----:B------:R0:W-:Y:S04]  /*03b0*/  @!P5 STG.E.U8 desc[UR4][R2.64+0x1], R0 ;  /* 0x000001000200d986 */ /* 0x0001e8000c101104 */
[----:B------:R0:W-:Y:S04]  /*03c0*/  @!P5 STG.E.U8 desc[UR4][R2.64+0x2], R0 ;  /* 0x000002000200d986 */ /* 0x0001e8000c101104 */
[----:B------:R0:W-:Y:S04]  /*03d0*/  @!P4 STG.E.U8 desc[UR4][R2.64], R4 ;  /* 0x000000040200c986 */ /* 0x0001e8000c101104 */
[----:B------:R0:W-:Y:S04]  /*03e0*/  @!P4 STG.E.U8 desc[UR4][R2.64+0x1], R4 ;  /* 0x000001040200c986 */ /* 0x0001e8000c101104 */
[----:B------:R0:W-:Y:S04]  /*03f0*/  @!P4 STG.E.U8 desc[UR4][R2.64+0x2], R4 ;  /* 0x000002040200c986 */ /* 0x0001e8000c101104 */
[----:B------:R0:W-:Y:S04]  /*0400*/  @!P6 STG.E.U8 desc[UR4][R2.64], R9 ;  /* 0x000000090200e986 */ /* 0x0001e8000c101104 */
[----:B------:R0:W-:Y:S04]  /*0410*/  @!P6 STG.E.U8 desc[UR4][R2.64+0x1], RZ ;  /* 0x000001ff0200e986 */ /* 0x0001e8000c101104 */
[----:B------:R0:W-:Y:S01]  /*0420*/  @!P6 STG.E.U8 desc[UR4][R2.64+0x2], RZ ;  /* 0x000002ff0200e986 */ /* 0x0001e2000c101104 */
[----:B------:R-:W-:Y:S05]  /*0430*/  @!P6 BRA `(.L_x_1) ;  /* 0x000000000030e947 */ /* 0x000fea0003800000 */
[----:B0-----:R-:W-:-:S04]  /*0440*/  VIMNMX.U32 R0, PT, PT, R7, R8, !PT ;  /* 0x0000000807007248 */ /* 0x001fc80007fe0000 */
[----:B------:R-:W-:Y:S01]  /*0450*/  ISETP.GT.U32.AND P3, PT, R0, 0x63, PT ;  /* 0x000000630000780c */ /* 0x000fe20003f64070 */
[----:B------:R-:W-:-:S12]  /*0460*/  HFMA2 R0, -RZ, RZ, 0, 1.5199184417724609375e-05 ;  /* 0x000000ffff007431 */ /* 0x000fd800000001ff */
[----:B------:R1:W-:Y:S04]  /*0470*/  @!P3 STG.E.U8 desc[UR4][R2.64], RZ ;  /* 0x000000ff0200b986 */ /* 0x0003e8000c101104 */
[----:B------:R1:W-:Y:S04]  /*0480*/  @!P3 STG.E.U8 desc[UR4][R2.64+0x2], RZ ;  /* 0x000002ff0200b986 */ /* 0x0003e8000c101104 */
[----:B------:R1:W-:Y:S01]  /*0490*/  @!P3 STG.E.U8 desc[UR4][R2.64+0x1], R0 ;  /* 0x000001000200b986 */ /* 0x0003e2000c101104 */
[----:B------:R-:W-:Y:S05]  /*04a0*/  @!P3 BRA `(.L_x_1) ;  /* 0x000000000014b947 */ /* 0x000fea0003800000 */
[----:B------:R-:W-:Y:S01]  /*04b0*/  ISETP.GT.U32.OR P0, PT, R8, 0x63, !P0 ;  /* 0x000000630800780c */ /* 0x000fe20004704470 */
[----:B-1----:R-:W-:-:S12]  /*04c0*/  IMAD.MOV.U32 R0, RZ, RZ, 0xff ;  /* 0x000000ffff007424 */ /* 0x002fd800078e00ff */
[----:B------:R2:W-:Y:S04]  /*04d0*/  @!P0 STG.E.U8 desc[UR4][R2.64], RZ ;  /* 0x000000ff02008986 */ /* 0x0005e8000c101104 */
[----:B------:R2:W-:Y:S04]  /*04e0*/  @!P0 STG.E.U8 desc[UR4][R2.64+0x1], RZ ;  /* 0x000001ff02008986 */ /* 0x0005e8000c101104 */
[----:B------:R2:W-:Y:S02]  /*04f0*/  @!P0 STG.E.U8 desc[UR4][R2.64+0x2], R0 ;  /* 0x0000020002008986 */ /* 0x0005e4000c101104 */
.L_x_1:
[----:B------:R-:W-:Y:S05]  /*0500*/  BSYNC.RECONVERGENT B0 ;  /* 0x0000000000007941 */ /* 0x000fea0003800200 */
.L_x_0:
[----:B------:R3:W-:Y:S04]  /*0510*/  @!P2 STG.E.U8 desc[UR4][R2.64], R10 ;  /* 0x0000000a0200a986 */ /* 0x0007e8000c101104 */
[----:B------:R3:W-:Y:S04]  /*0520*/  @!P2 STG.E.U8 desc[UR4][R2.64+0x2], R10 ;  /* 0x0000020a0200a986 */ /* 0x0007e8000c101104 */
[----:B------:R3:W-:Y:S01]  /*0530*/  @!P2 STG.E.U8 desc[UR4][R2.64+0x1], RZ ;  /* 0x000001ff0200a986 */ /* 0x0007e2000c101104 */
[----:B------:R-:W-:Y:S05]  /*0540*/  @!P2 EXIT ;  /* 0x000000000000a94d */ /* 0x000fea0003800000 */
[----:B------:R-:W-:Y:S01]  /*0550*/  ISETP.LT.OR P1, PT, R5, 0xc8, P1 ;  /* 0x000000c80500780c */ /* 0x000fe20000f21670 */
[----:B012---:R-:W-:-:S12]  /*0560*/  IMAD.MOV.U32 R0, RZ, RZ, 0xff ;  /* 0x000000ffff007424 */ /* 0x007fd800078e00ff */
[----:B------:R0:W-:Y:S04]  /*0570*/  @!P1 STG.E.U8 desc[UR4][R2.64], RZ ;  /* 0x000000ff02009986 */ /* 0x0001e8000c101104 */
[----:B------:R0:W-:Y:S04]  /*0580*/  @!P1 STG.E.U8 desc[UR4][R2.64+0x1], R0 ;  /* 0x0000010002009986 */ /* 0x0001e8000c101104 */
[----:B------:R0:W-:Y:S01]  /*0590*/  @!P1 STG.E.U8 desc[UR4][R2.64+0x2], R0 ;  /* 0x0000020002009986 */ /* 0x0001e2000c101104 */
[----:B------:R-:W-:Y:S05]  /*05a0*/  @!P1 EXIT ;  /* 0x000000000000994d */ /* 0x000fea0003800000 */
[----:B0-----:R-:W-:-:S04]  /*05b0*/  VIMNMX R0, PT, PT, R5, R6, PT ;  /* 0x0000000605007248 */ /* 0x001fc80003fe0100 */
[----:B------:R-:W-:-:S13]  /*05c0*/  ISETP.GE.AND P0, PT, R0, 0xc8, PT ;  /* 0x000000c80000780c */ /* 0x000fda0003f06270 */
[----:B------:R-:W-:Y:S05]  /*05d0*/  @!P0 EXIT ;  /* 0x000000000000894d */ /* 0x000fea0003800000 */
[----:B------:R-:W-:Y:S01]  /*05e0*/  IMAD.MOV.U32 R0, RZ, RZ, 0xff ;  /* 0x000000ffff007424 */ /* 0x000fe200078e00ff */
[----:B------:R-:W-:Y:S04]  /*05f0*/  STG.E.U8 desc[UR4][R2.64+0x2], RZ ;  /* 0x000002ff02007986 */ /* 0x000fe8000c101104 */
[----:B------:R-:W-:Y:S04]  /*0600*/  STG.E.U8 desc[UR4][R2.64], R0 ;  /* 0x0000000002007986 */ /* 0x000fe8000c101104 */
[----:B------:R-:W-:Y:S01]  /*0610*/  STG.E.U8 desc[UR4][R2.64+0x1], R0 ;  /* 0x0000010002007986 */ /* 0x000fe2000c101104 */
[----:B------:R-:W-:Y:S05]  /*0620*/  EXIT ;  /* 0x000000000000794d */ /* 0x000fea0003800000 */
.L_x_2:
[----:B------:R-:W-:-:S00]  /*0630*/  BRA `(.L_x_2) ;  /* 0xfffffffc00fc7947 */ /* 0x000fc0000383ffff */
[----:B------:R-:W-:-:S00]  /*0640*/  NOP ;  /* 0x0000000000007918 */ /* 0x000fc00000000000 */
        /* <DEDUP_REMOVED lines=11> */
.L_x_3:


//--------------------- .nv.shared.reserved.0     --------------------------
	.section	.nv.shared.reserved.0,"aw",@nobits
	.weak		__nv_reservedSMEM_offset_0_alias
	.size		__nv_reservedSMEM_offset_0_alias, 0, 64
	.other		__nv_reservedSMEM_offset_0_alias,@"STO_CUDA_RESERVED_SHARED STV_DEFAULT"
__nv_reservedSMEM_offset_0_alias:
	.zero		0
	.zero		64


//--------------------- .nv.constant0._Z8colorizePhii --------------------------
	.section	.nv.constant0._Z8colorizePhii,"a",@progbits
	.sectionflags	@""
	.align	4
.nv.constant0._Z8colorizePhii:
	.zero		912


//--------------------- SYMBOLS --------------------------

	.type		.nv.reservedSmem.offset0,@object
	.size		.nv.reservedSmem.offset0,0x4
